//
// Generated by NVIDIA NVVM Compiler
//
// Compiler Build ID: CL-36424714
// Cuda compilation tools, release 13.0, V13.0.88
// Based on NVVM 20.0.0
//

.version 9.0
.target sm_100
.address_size 64

	// .globl	_Z10dotproductPfS_S_
// _ZZ10dotproductPfS_S_E3buf has been demoted

.visible .entry _Z10dotproductPfS_S_(
	.param .u64 .ptr .align 1 _Z10dotproductPfS_S__param_0,
	.param .u64 .ptr .align 1 _Z10dotproductPfS_S__param_1,
	.param .u64 .ptr .align 1 _Z10dotproductPfS_S__param_2
)
{
	.reg .pred 	%p<7>;
	.reg .b32 	%r<18>;
	.reg .b32 	%f<14>;
	.reg .b64 	%rd<12>;
	// demoted variable
	.shared .align 4 .b8 _ZZ10dotproductPfS_S_E3buf[1024];
	ld.param.u64 	%rd3, [_Z10dotproductPfS_S__param_0];
	ld.param.u64 	%rd4, [_Z10dotproductPfS_S__param_1];
	ld.param.u64 	%rd5, [_Z10dotproductPfS_S__param_2];
	mov.u32 	%r1, %tid.x;
	mov.u32 	%r2, %ctaid.x;
	mov.u32 	%r17, %ntid.x;
	mad.lo.s32 	%r16, %r2, %r17, %r1;
	setp.gt.s32 	%p1, %r16, 99999999;
	mov.f32 	%f13, 0f00000000;
	@%p1 bra 	$L__BB0_3;
	mov.u32 	%r11, %nctaid.x;
	mul.lo.s32 	%r5, %r17, %r11;
	cvta.to.global.u64 	%rd1, %rd3;
	cvta.to.global.u64 	%rd2, %rd4;
	mov.f32 	%f13, 0f00000000;
$L__BB0_2:
	mul.wide.s32 	%rd6, %r16, 4;
	add.s64 	%rd7, %rd1, %rd6;
	ld.global.f32 	%f6, [%rd7];
	add.s64 	%rd8, %rd2, %rd6;
	ld.global.f32 	%f7, [%rd8];
	fma.rn.f32 	%f13, %f6, %f7, %f13;
	add.s32 	%r16, %r16, %r5;
	setp.lt.s32 	%p2, %r16, 100000000;
	@%p2 bra 	$L__BB0_2;
$L__BB0_3:
	shl.b32 	%r12, %r1, 2;
	mov.u32 	%r13, _ZZ10dotproductPfS_S_E3buf;
	add.s32 	%r8, %r13, %r12;
	st.shared.f32 	[%r8], %f13;
	bar.sync 	0;
	setp.lt.u32 	%p3, %r17, 2;
	@%p3 bra 	$L__BB0_7;
$L__BB0_4:
	shr.u32 	%r10, %r17, 1;
	setp.ge.u32 	%p4, %r1, %r10;
	@%p4 bra 	$L__BB0_6;
	shl.b32 	%r14, %r10, 2;
	add.s32 	%r15, %r8, %r14;
	ld.shared.f32 	%f8, [%r15];
	ld.shared.f32 	%f9, [%r8];
	add.f32 	%f10, %f8, %f9;
	st.shared.f32 	[%r8], %f10;
$L__BB0_6:
	bar.sync 	0;
	setp.gt.u32 	%p5, %r17, 3;
	mov.u32 	%r17, %r10;
	@%p5 bra 	$L__BB0_4;
$L__BB0_7:
	setp.ne.s32 	%p6, %r1, 0;
	@%p6 bra 	$L__BB0_9;
	ld.shared.f32 	%f11, [_ZZ10dotproductPfS_S_E3buf];
	cvta.to.global.u64 	%rd9, %rd5;
	mul.wide.u32 	%rd10, %r2, 4;
	add.s64 	%rd11, %rd9, %rd10;
	st.global.f32 	[%rd11], %f11;
$L__BB0_9:
	ret;

}


// ===== COMPILED SASS (sm_100) =====

	.target	sm_100

	.elftype	@"ET_EXEC"


//--------------------- .note.nv.tkinfo           --------------------------
	.section	.note.nv.tkinfo,"",@"SHT_NOTE"
	.sectionflags	@"SHF_NOTE_NV_TKINFO"
	.tkinfo
        /*0018*/ 	.word	0x00000002
        /*0030*/ 	.string	""
        /*0030*/ 	.string	"ptxas"
        /*0030*/ 	.string	"Cuda compilation tools, release 13.0, V13.0.88"
        /*0030*/ 	.string	"Build cuda_13.0.r13.0/compiler.36424714_0"
        /*0030*/ 	.string	"-arch sm_100 -m 64 "



//--------------------- .note.nv.cuinfo           --------------------------
	.section	.note.nv.cuinfo,"",@"SHT_NOTE"
	.sectionflags	@"SHF_NOTE_NV_CUINFO"
        /*0018*/ 	.short	0x0002
        /*001a*/ 	.short	0x0064
        /*001c*/ 	.short	0x0082
	.zero		2


//--------------------- .nv.info                  --------------------------
	.section	.nv.info,"",@"SHT_CUDA_INFO"
	.align	4


	//----- nvinfo : EIATTR_REGCOUNT
	.align		4
        /*0000*/ 	.byte	0x04, 0x2f
        /*0002*/ 	.short	(.L_1 - .L_0)
	.align		4
.L_0:
        /*0004*/ 	.word	index@(_Z10dotproductPfS_S_)
        /*0008*/ 	.word	0x00000012


	//----- nvinfo : EIATTR_FRAME_SIZE
	.align		4
.L_1:
        /*000c*/ 	.byte	0x04, 0x11
        /*000e*/ 	.short	(.L_3 - .L_2)
	.align		4
.L_2:
        /*0010*/ 	.word	index@(_Z10dotproductPfS_S_)
        /*0014*/ 	.word	0x00000000


	//----- nvinfo : EIATTR_MIN_STACK_SIZE
	.align		4
.L_3:
        /*0018*/ 	.byte	0x04, 0x12
        /*001a*/ 	.short	(.L_5 - .L_4)
	.align		4
.L_4:
        /*001c*/ 	.word	index@(_Z10dotproductPfS_S_)
        /*0020*/ 	.word	0x00000000
.L_5:


//--------------------- .nv.compat                --------------------------
	.section	.nv.compat,"",@"SHT_CUDA_COMPAT_INFO"
	.align	4
        /*0000*/ 	.byte	0x02, 0x09, 0x00, 0x00, 0x02, 0x02, 0x01, 0x00, 0x02, 0x05, 0x05, 0x00, 0x03, 0x07, 0x01, 0x01
        /*0010*/ 	.byte	0x02, 0x03, 0x00, 0x00, 0x02, 0x06, 0x01, 0x00, 0x04, 0x0b, 0x08, 0x00, 0x09, 0x00, 0x00, 0x00
        /*0020*/ 	.byte	0x00, 0x00, 0x00, 0x00


//--------------------- .nv.info._Z10dotproductPfS_S_ --------------------------
	.section	.nv.info._Z10dotproductPfS_S_,"",@"SHT_CUDA_INFO"
	.sectionflags	@""
	.align	4


	//----- nvinfo : EIATTR_CUDA_API_VERSION
	.align		4
        /*0000*/ 	.byte	0x04, 0x37
        /*0002*/ 	.short	(.L_7 - .L_6)
.L_6:
        /*0004*/ 	.word	0x00000082


	//----- nvinfo : EIATTR_KPARAM_INFO
	.align		4
.L_7:
        /*0008*/ 	.byte	0x04, 0x17
        /*000a*/ 	.short	(.L_9 - .L_8)
.L_8:
        /*000c*/ 	.word	0x00000000
        /*0010*/ 	.short	0x0002
        /*0012*/ 	.short	0x0010
        /*0014*/ 	.byte	0x00, 0xf5, 0x21, 0x00


	//----- nvinfo : EIATTR_KPARAM_INFO
	.align		4
.L_9:
        /*0018*/ 	.byte	0x04, 0x17
        /*001a*/ 	.short	(.L_11 - .L_10)
.L_10:
        /*001c*/ 	.word	0x00000000
        /*0020*/ 	.short	0x0001
        /*0022*/ 	.short	0x0008
        /*0024*/ 	.byte	0x00, 0xf5, 0x21, 0x00


	//----- nvinfo : EIATTR_KPARAM_INFO
	.align		4
.L_11:
        /*0028*/ 	.byte	0x04, 0x17
        /*002a*/ 	.short	(.L_13 - .L_12)
.L_12:
        /*002c*/ 	.word	0x00000000
        /*0030*/ 	.short	0x0000
        /*0032*/ 	.short	0x0000
        /*0034*/ 	.byte	0x00, 0xf5, 0x21, 0x00


	//----- nvinfo : EIATTR_SPARSE_MMA_MASK
	.align		4
.L_13:
        /*0038*/ 	.byte	0x03, 0x50
        /*003a*/ 	.short	0x0000


	//----- nvinfo : EIATTR_MAXREG_COUNT
	.align		4
        /*003c*/ 	.byte	0x03, 0x1b
        /*003e*/ 	.short	0x00ff


	//----- nvinfo : EIATTR_NUM_BARRIERS
	.align		4
        /*0040*/ 	.byte	0x02, 0x4c
        /*0042*/ 	.byte	0x01
	.zero		1


	//----- nvinfo : EIATTR_MERCURY_ISA_VERSION
	.align		4
        /*0044*/ 	.byte	0x03, 0x5f
        /*0046*/ 	.short	0x0101


	//----- nvinfo : EIATTR_VRC_CTA_INIT_COUNT
	.align		4
        /*0048*/ 	.byte	0x02, 0x4a
	.zero		1
	.zero		1


	//----- nvinfo : EIATTR_EXIT_INSTR_OFFSETS
	.align		4
        /*004c*/ 	.byte	0x04, 0x1c
        /*004e*/ 	.short	(.L_15 - .L_14)


	//   ....[0]....
.L_14:
        /*0050*/ 	.word	0x000002d0


	//   ....[1]....
        /*0054*/ 	.word	0x00000350


	//----- nvinfo : EIATTR_CRS_STACK_SIZE
	.align		4
.L_15:
        /*0058*/ 	.byte	0x04, 0x1e
        /*005a*/ 	.short	(.L_17 - .L_16)
.L_16:
        /*005c*/ 	.word	0x00000000


	//----- nvinfo : EIATTR_CBANK_PARAM_SIZE
	.align		4
.L_17:
        /*0060*/ 	.byte	0x03, 0x19
        /*0062*/ 	.short	0x0018


	//----- nvinfo : EIATTR_PARAM_CBANK
	.align		4
        /*0064*/ 	.byte	0x04, 0x0a
        /*0066*/ 	.short	(.L_19 - .L_18)
	.align		4
.L_18:
        /*0068*/ 	.word	index@(.nv.constant0._Z10dotproductPfS_S_)
        /*006c*/ 	.short	0x0380
        /*006e*/ 	.short	0x0018


	//----- nvinfo : EIATTR_SW_WAR
	.align		4
.L_19:
        /*0070*/ 	.byte	0x04, 0x36
        /*0072*/ 	.short	(.L_21 - .L_20)
.L_20:
        /*0074*/ 	.word	0x00000008
.L_21:


//--------------------- .nv.callgraph             --------------------------
	.section	.nv.callgraph,"",@"SHT_CUDA_CALLGRAPH"
	.align	4
	.sectionentsize	8
	.align		4
        /*0000*/ 	.word	0x00000000
	.align		4
        /*0004*/ 	.word	0xffffffff
	.align		4
        /*0008*/ 	.word	0x00000000
	.align		4
        /*000c*/ 	.word	0xfffffffe
	.align		4
        /*0010*/ 	.word	0x00000000
	.align		4
        /*0014*/ 	.word	0xfffffffd
	.align		4
        /*0018*/ 	.word	0x00000000
	.align		4
        /*001c*/ 	.word	0xfffffffc


//--------------------- .text._Z10dotproductPfS_S_ --------------------------
	.section	.text._Z10dotproductPfS_S_,"ax",@progbits
	.align	128
        .global         _Z10dotproductPfS_S_
        .type           _Z10dotproductPfS_S_,@function
        .size           _Z10dotproductPfS_S_,(.L_x_6 - _Z10dotproductPfS_S_)
        .other          _Z10dotproductPfS_S_,@"STO_CUDA_ENTRY STV_DEFAULT"
_Z10dotproductPfS_S_:
.text._Z10dotproductPfS_S_:
[----:B------:R-:W-:Y:S01]  /*0000*/  LDC R1, c[0x0][0x37c] ;  /* 0x0000df00ff017b82 */ /* 0x000fe20000000800 */
[----:B------:R-:W0:Y:S01]  /*0010*/  S2R R12, SR_TID.X ;  /* 0x00000000000c7919 */ /* 0x000e220000002100 */
[----:B------:R-:W1:Y:S01]  /*0020*/  LDCU UR4, c[0x0][0x360] ;  /* 0x00006c00ff0477ac */ /* 0x000e620008000800 */
[----:B------:R-:W-:Y:S01]  /*0030*/  BSSY.RECONVERGENT B0, `(.L_x_0) ;  /* 0x0000015000007945 */ /* 0x000fe20003800200 */
[----:B------:R-:W-:Y:S01]  /*0040*/  IMAD.MOV.U32 R11, RZ, RZ, RZ ;  /* 0x000000ffff0b7224 */ /* 0x000fe200078e00ff */
[----:B------:R-:W0:Y:S01]  /*0050*/  S2R R13, SR_CTAID.X ;  /* 0x00000000000d7919 */ /* 0x000e220000002500 */
[----:B------:R-:W2:Y:S01]  /*0060*/  LDCU.64 UR6, c[0x0][0x358] ;  /* 0x00006b00ff0677ac */ /* 0x000ea20008000a00 */
[----:B-1----:R-:W-:Y:S02]  /*0070*/  IMAD.U32 R10, RZ, RZ, UR4 ;  /* 0x00000004ff0a7e24 */ /* 0x002fe4000f8e00ff */
[----:B0-----:R-:W-:-:S05]  /*0080*/  IMAD R0, R13, UR4, R12 ;  /* 0x000000040d007c24 */ /* 0x001fca000f8e020c */
[----:B------:R-:W-:-:S13]  /*0090*/  ISETP.GT.AND P0, PT, R0, 0x5f5e0ff, PT ;  /* 0x05f5e0ff0000780c */ /* 0x000fda0003f04270 */
[----:B--2---:R-:W-:Y:S05]  /*00a0*/  @P0 BRA `(.L_x_1) ;  /* 0x0000000000340947 */ /* 0x004fea0003800000 */
[----:B------:R-:W0:Y:S01]  /*00b0*/  LDC.64 R6, c[0x0][0x380] ;  /* 0x0000e000ff067b82 */ /* 0x000e220000000a00 */
[----:B------:R-:W1:Y:S01]  /*00c0*/  LDCU UR4, c[0x0][0x370] ;  /* 0x00006e00ff0477ac */ /* 0x000e620008000800 */
[----:B------:R-:W-:-:S06]  /*00d0*/  HFMA2 R11, -RZ, RZ, 0, 0 ;  /* 0x00000000ff0b7431 */ /* 0x000fcc00000001ff */
[----:B------:R-:W2:Y:S01]  /*00e0*/  LDC.64 R8, c[0x0][0x388] ;  /* 0x0000e200ff087b82 */ /* 0x000ea20000000a00 */
[----:B-1----:R-:W-:-:S07]  /*00f0*/  IMAD R15, R10, UR4, RZ ;  /* 0x000000040a0f7c24 */ /* 0x002fce000f8e02ff */
.L_x_2:
[----:B0-----:R-:W-:-:S04]  /*0100*/  IMAD.WIDE R2, R0, 0x4, R6 ;  /* 0x0000000400027825 */ /* 0x001fc800078e0206 */
[----:B--2---:R-:W-:Y:S02]  /*0110*/  IMAD.WIDE R4, R0, 0x4, R8 ;  /* 0x0000000400047825 */ /* 0x004fe400078e0208 */
[----:B------:R-:W2:Y:S04]  /*0120*/  LDG.E R2, desc[UR6][R2.64] ;  /* 0x0000000602027981 */ /* 0x000ea8000c1e1900 */
[----:B------:R-:W2:Y:S01]  /*0130*/  LDG.E R4, desc[UR6][R4.64] ;  /* 0x0000000604047981 */ /* 0x000ea2000c1e1900 */
[----:B------:R-:W-:-:S05]  /*0140*/  IMAD.IADD R0, R15, 0x1, R0 ;  /* 0x000000010f007824 */ /* 0x000fca00078e0200 */
[----:B------:R-:W-:Y:S01]  /*0150*/  ISETP.GE.AND P0, PT, R0, 0x5f5e100, PT ;  /* 0x05f5e1000000780c */ /* 0x000fe20003f06270 */
[----:B--2---:R-:W-:-:S12]  /*0160*/  FFMA R11, R2, R4, R11 ;  /* 0x00000004020b7223 */ /* 0x004fd8000000000b */
[----:B------:R-:W-:Y:S05]  /*0170*/  @!P0 BRA `(.L_x_2) ;  /* 0xfffffffc00e08947 */ /* 0x000fea000383ffff */
.L_x_1:
[----:B------:R-:W-:Y:S05]  /*0180*/  BSYNC.RECONVERGENT B0 ;  /* 0x0000000000007941 */ /* 0x000fea0003800200 */
.L_x_0:
[----:B------:R-:W0:Y:S01]  /*0190*/  S2UR UR5, SR_CgaCtaId ;  /* 0x00000000000579c3 */ /* 0x000e220000008800 */
[----:B------:R-:W-:Y:S01]  /*01a0*/  UMOV UR4, 0x400 ;  /* 0x0000040000047882 */ /* 0x000fe20000000000 */
[----:B------:R-:W-:Y:S02]  /*01b0*/  ISETP.GE.U32.AND P1, PT, R10, 0x2, PT ;  /* 0x000000020a00780c */ /* 0x000fe40003f26070 */
[----:B------:R-:W-:Y:S01]  /*01c0*/  ISETP.NE.AND P0, PT, R12, RZ, PT ;  /* 0x000000ff0c00720c */ /* 0x000fe20003f05270 */
[----:B0-----:R-:W-:-:S06]  /*01d0*/  ULEA UR4, UR5, UR4, 0x18 ;  /* 0x0000000405047291 */ /* 0x001fcc000f8ec0ff */
[----:B------:R-:W-:-:S05]  /*01e0*/  LEA R0, R12, UR4, 0x2 ;  /* 0x000000040c007c11 */ /* 0x000fca000f8e10ff */
[----:B------:R0:W-:Y:S01]  /*01f0*/  STS [R0], R11 ;  /* 0x0000000b00007388 */ /* 0x0001e20000000800 */
[----:B------:R-:W-:Y:S06]  /*0200*/  BAR.SYNC.DEFER_BLOCKING 0x0 ;  /* 0x0000000000007b1d */ /* 0x000fec0000010000 */
[----:B------:R-:W-:Y:S05]  /*0210*/  @!P1 BRA `(.L_x_3) ;  /* 0x00000000002c9947 */ /* 0x000fea0003800000 */
.L_x_4:
[----:B------:R-:W-:-:S04]  /*0220*/  SHF.R.U32.HI R5, RZ, 0x1, R10 ;  /* 0x00000001ff057819 */ /* 0x000fc8000001160a */
[----:B------:R-:W-:-:S13]  /*0230*/  ISETP.GE.U32.AND P1, PT, R12, R5, PT ;  /* 0x000000050c00720c */ /* 0x000fda0003f26070 */
[----:B------:R-:W-:Y:S01]  /*0240*/  @!P1 LEA R2, R5, R0, 0x2 ;  /* 0x0000000005029211 */ /* 0x000fe200078e10ff */
[----:B------:R-:W-:Y:S05]  /*0250*/  @!P1 LDS R3, [R0] ;  /* 0x0000000000039984 */ /* 0x000fea0000000800 */
[----:B------:R-:W1:Y:S02]  /*0260*/  @!P1 LDS R2, [R2] ;  /* 0x0000000002029984 */ /* 0x000e640000000800 */
[----:B-1----:R-:W-:-:S05]  /*0270*/  @!P1 FADD R3, R2, R3 ;  /* 0x0000000302039221 */ /* 0x002fca0000000000 */
[----:B------:R1:W-:Y:S01]  /*0280*/  @!P1 STS [R0], R3 ;  /* 0x0000000300009388 */ /* 0x0003e20000000800 */
[----:B------:R-:W-:Y:S01]  /*0290*/  BAR.SYNC.DEFER_BLOCKING 0x0 ;  /* 0x0000000000007b1d */ /* 0x000fe20000010000 */
[----:B------:R-:W-:Y:S02]  /*02a0*/  ISETP.GT.U32.AND P1, PT, R10, 0x3, PT ;  /* 0x000000030a00780c */ /* 0x000fe40003f24070 */
[----:B------:R-:W-:-:S11]  /*02b0*/  MOV R10, R5 ;  /* 0x00000005000a7202 */ /* 0x000fd60000000f00 */
[----:B-1----:R-:W-:Y:S05]  /*02c0*/  @P1 BRA `(.L_x_4) ;  /* 0xfffffffc00d41947 */ /* 0x002fea000383ffff */
.L_x_3:
[----:B------:R-:W-:Y:S05]  /*02d0*/  @P0 EXIT ;  /* 0x000000000000094d */ /* 0x000fea0003800000 */
[----:B------:R-:W1:Y:S01]  /*02e0*/  S2UR UR5, SR_CgaCtaId ;  /* 0x00000000000579c3 */ /* 0x000e620000008800 */
[----:B------:R-:W-:-:S07]  /*02f0*/  UMOV UR4, 0x400 ;  /* 0x0000040000047882 */ /* 0x000fce0000000000 */
[----:B------:R-:W2:Y:S01]  /*0300*/  LDC.64 R2, c[0x0][0x390] ;  /* 0x0000e400ff027b82 */ /* 0x000ea20000000a00 */
[----:B-1----:R-:W-:Y:S01]  /*0310*/  ULEA UR4, UR5, UR4, 0x18 ;  /* 0x0000000405047291 */ /* 0x002fe2000f8ec0ff */
[----:B--2---:R-:W-:-:S08]  /*0320*/  IMAD.WIDE.U32 R2, R13, 0x4, R2 ;  /* 0x000000040d027825 */ /* 0x004fd000078e0002 */
[----:B------:R-:W1:Y:S04]  /*0330*/  LDS R5, [UR4] ;  /* 0x00000004ff057984 */ /* 0x000e680008000800 */
[----:B-1----:R-:W-:Y:S01]  /*0340*/  STG.E desc[UR6][R2.64], R5 ;  /* 0x0000000502007986 */ /* 0x002fe2000c101906 */
[----:B------:R-:W-:Y:S05]  /*0350*/  EXIT ;  /* 0x000000000000794d */ /* 0x000fea0003800000 */
.L_x_5:
[----:B------:R-:W-:-:S00]  /*0360*/  BRA `(.L_x_5) ;  /* 0xfffffffc00fc7947 */ /* 0x000fc0000383ffff */
[----:B------:R-:W-:-:S00]  /*0370*/  NOP ;  /* 0x0000000000007918 */ /* 0x000fc00000000000 */
        /* <DEDUP_REMOVED lines=8> */
.L_x_6:


//--------------------- .nv.shared._Z10dotproductPfS_S_ --------------------------
	.section	.nv.shared._Z10dotproductPfS_S_,"aw",@nobits
	.sectionflags	@""
	.align	4
.nv.shared._Z10dotproductPfS_S_:
	.zero		2048


//--------------------- .nv.shared.reserved.0     --------------------------
	.section	.nv.shared.reserved.0,"aw",@nobits
	.weak		__nv_reservedSMEM_offset_0_alias
	.size		__nv_reservedSMEM_offset_0_alias, 0, 64
	.other		__nv_reservedSMEM_offset_0_alias,@"STO_CUDA_RESERVED_SHARED STV_DEFAULT"
__nv_reservedSMEM_offset_0_alias:
	.zero		0
	.zero		64


//--------------------- .nv.constant0._Z10dotproductPfS_S_ --------------------------
	.section	.nv.constant0._Z10dotproductPfS_S_,"a",@progbits
	.sectionflags	@""
	.align	4
.nv.constant0._Z10dotproductPfS_S_:
	.zero		920


//--------------------- SYMBOLS --------------------------

	.type		.nv.reservedSmem.offset0,@object
	.size		.nv.reservedSmem.offset0,0x4
	.type		.nv.reservedSmem.cap,@object
	.size		.nv.reservedSmem.cap,0x4
